	.headerflags	@"EF_CUDA_TEXMODE_UNIFIED EF_CUDA_64BIT_ADDRESS EF_CUDA_ACCELERATORS EF_CUDA_SM90 EF_CUDA_VIRTUAL_SM(EF_CUDA_SM90)"
	.elftype	@"ET_EXEC"


//--------------------- .nv.info                  --------------------------
	.section	.nv.info,"",@"SHT_CUDA_INFO"
	.align	4


	//----- nvinfo : EIATTR_REGCOUNT
	.align		4
        /*0000*/ 	.byte	0x04, 0x2f
        /*0002*/ 	.short	(.L_1 - .L_0)
	.align		4
.L_0:
        /*0004*/ 	.word	index@(triton_poi_fused_add_mul_2)
        /*0008*/ 	.word	0x00000020


	//----- nvinfo : EIATTR_MIN_STACK_SIZE
	.align		4
.L_1:
        /*000c*/ 	.byte	0x04, 0x12
        /*000e*/ 	.short	(.L_3 - .L_2)
	.align		4
.L_2:
        /*0010*/ 	.word	index@(triton_poi_fused_add_mul_2)
        /*0014*/ 	.word	0x00000000


	//----- nvinfo : EIATTR_FRAME_SIZE
	.align		4
.L_3:
        /*0018*/ 	.byte	0x04, 0x11
        /*001a*/ 	.short	(.L_5 - .L_4)
	.align		4
.L_4:
        /*001c*/ 	.word	index@(triton_poi_fused_add_mul_2)
        /*0020*/ 	.word	0x00000000


	//----- nvinfo : EIATTR_MIN_STACK_SIZE
	.align		4
.L_5:
        /*0024*/ 	.byte	0x04, 0x12
        /*0026*/ 	.short	(.L_7 - .L_6)
	.align		4
.L_6:
        /*0028*/ 	.word	index@(triton_poi_fused_add_mul_2)
        /*002c*/ 	.word	0x00000000
.L_7:


//--------------------- .nv.info.triton_poi_fused_add_mul_2 --------------------------
	.section	.nv.info.triton_poi_fused_add_mul_2,"",@"SHT_CUDA_INFO"
	.sectionflags	@""
	.align	4


	//----- nvinfo : EIATTR_CUDA_API_VERSION
	.align		4
        /*0000*/ 	.byte	0x04, 0x37
        /*0002*/ 	.short	(.L_9 - .L_8)
.L_8:
        /*0004*/ 	.word	0x0000007c


	//----- nvinfo : EIATTR_KPARAM_INFO
	.align		4
.L_9:
        /*0008*/ 	.byte	0x04, 0x17
        /*000a*/ 	.short	(.L_11 - .L_10)
.L_10:
        /*000c*/ 	.word	0x00000000
        /*0010*/ 	.short	0x000a
        /*0012*/ 	.short	0x004c
        /*0014*/ 	.byte	0x00, 0xf0, 0x11, 0x00


	//----- nvinfo : EIATTR_KPARAM_INFO
	.align		4
.L_11:
        /*0018*/ 	.byte	0x04, 0x17
        /*001a*/ 	.short	(.L_13 - .L_12)
.L_12:
        /*001c*/ 	.word	0x00000000
        /*0020*/ 	.short	0x0009
        /*0022*/ 	.short	0x0048
        /*0024*/ 	.byte	0x00, 0xf0, 0x11, 0x00


	//----- nvinfo : EIATTR_KPARAM_INFO
	.align		4
.L_13:
        /*0028*/ 	.byte	0x04, 0x17
        /*002a*/ 	.short	(.L_15 - .L_14)
.L_14:
        /*002c*/ 	.word	0x00000000
        /*0030*/ 	.short	0x0008
        /*0032*/ 	.short	0x0040
        /*0034*/ 	.byte	0x00, 0xf4, 0x21, 0x00


	//----- nvinfo : EIATTR_KPARAM_INFO
	.align		4
.L_15:
        /*0038*/ 	.byte	0x04, 0x17
        /*003a*/ 	.short	(.L_17 - .L_16)
.L_16:
        /*003c*/ 	.word	0x00000000
        /*0040*/ 	.short	0x0007
        /*0042*/ 	.short	0x0038
        /*0044*/ 	.byte	0x00, 0xf4, 0x21, 0x00


	//----- nvinfo : EIATTR_KPARAM_INFO
	.align		4
.L_17:
        /*0048*/ 	.byte	0x04, 0x17
        /*004a*/ 	.short	(.L_19 - .L_18)
.L_18:
        /*004c*/ 	.word	0x00000000
        /*0050*/ 	.short	0x0006
        /*0052*/ 	.short	0x0030
        /*0054*/ 	.byte	0x00, 0xf4, 0x21, 0x00


	//----- nvinfo : EIATTR_KPARAM_INFO
	.align		4
.L_19:
        /*0058*/ 	.byte	0x04, 0x17
        /*005a*/ 	.short	(.L_21 - .L_20)
.L_20:
        /*005c*/ 	.word	0x00000000
        /*0060*/ 	.short	0x0005
        /*0062*/ 	.short	0x0028
        /*0064*/ 	.byte	0x00, 0xf4, 0x21, 0x00


	//----- nvinfo : EIATTR_KPARAM_INFO
	.align		4
.L_21:
        /*0068*/ 	.byte	0x04, 0x17
        /*006a*/ 	.short	(.L_23 - .L_22)
.L_22:
        /*006c*/ 	.word	0x00000000
        /*0070*/ 	.short	0x0004
        /*0072*/ 	.short	0x0020
        /*0074*/ 	.byte	0x00, 0xf4, 0x21, 0x00


	//----- nvinfo : EIATTR_KPARAM_INFO
	.align		4
.L_23:
        /*0078*/ 	.byte	0x04, 0x17
        /*007a*/ 	.short	(.L_25 - .L_24)
.L_24:
        /*007c*/ 	.word	0x00000000
        /*0080*/ 	.short	0x0003
        /*0082*/ 	.short	0x0018
        /*0084*/ 	.byte	0x00, 0xf4, 0x21, 0x00


	//----- nvinfo : EIATTR_KPARAM_INFO
	.align		4
.L_25:
        /*0088*/ 	.byte	0x04, 0x17
        /*008a*/ 	.short	(.L_27 - .L_26)
.L_26:
        /*008c*/ 	.word	0x00000000
        /*0090*/ 	.short	0x0002
        /*0092*/ 	.short	0x0010
        /*0094*/ 	.byte	0x00, 0xf4, 0x21, 0x00


	//----- nvinfo : EIATTR_KPARAM_INFO
	.align		4
.L_27:
        /*0098*/ 	.byte	0x04, 0x17
        /*009a*/ 	.short	(.L_29 - .L_28)
.L_28:
        /*009c*/ 	.word	0x00000000
        /*00a0*/ 	.short	0x0001
        /*00a2*/ 	.short	0x0008
        /*00a4*/ 	.byte	0x00, 0xf4, 0x21, 0x00


	//----- nvinfo : EIATTR_KPARAM_INFO
	.align		4
.L_29:
        /*00a8*/ 	.byte	0x04, 0x17
        /*00aa*/ 	.short	(.L_31 - .L_30)
.L_30:
        /*00ac*/ 	.word	0x00000000
        /*00b0*/ 	.short	0x0000
        /*00b2*/ 	.short	0x0000
        /*00b4*/ 	.byte	0x00, 0xf4, 0x21, 0x00


	//----- nvinfo : EIATTR_SPARSE_MMA_MASK
	.align		4
.L_31:
        /*00b8*/ 	.byte	0x03, 0x50
        /*00ba*/ 	.short	0x0000


	//----- nvinfo : EIATTR_MAXREG_COUNT
	.align		4
        /*00bc*/ 	.byte	0x03, 0x1b
        /*00be*/ 	.short	0x00ff


	//----- nvinfo : EIATTR_EXIT_INSTR_OFFSETS
	.align		4
        /*00c0*/ 	.byte	0x04, 0x1c
        /*00c2*/ 	.short	(.L_33 - .L_32)


	//   ....[0]....
.L_32:
        /*00c4*/ 	.word	0x000006b0


	//   ....[1]....
        /*00c8*/ 	.word	0x00000700


	//----- nvinfo : EIATTR_REQNTID
	.align		4
.L_33:
        /*00cc*/ 	.byte	0x04, 0x10
        /*00ce*/ 	.short	(.L_35 - .L_34)
.L_34:
        /*00d0*/ 	.word	0x00000080
        /*00d4*/ 	.word	0x00000001
        /*00d8*/ 	.word	0x00000001


	//----- nvinfo : EIATTR_CBANK_PARAM_SIZE
	.align		4
.L_35:
        /*00dc*/ 	.byte	0x03, 0x19
        /*00de*/ 	.short	0x0050


	//----- nvinfo : EIATTR_PARAM_CBANK
	.align		4
        /*00e0*/ 	.byte	0x04, 0x0a
        /*00e2*/ 	.short	(.L_37 - .L_36)
	.align		4
.L_36:
        /*00e4*/ 	.word	index@(.nv.constant0.triton_poi_fused_add_mul_2)
        /*00e8*/ 	.short	0x0210
        /*00ea*/ 	.short	0x0050


	//----- nvinfo : EIATTR_SW_WAR
	.align		4
.L_37:
        /*00ec*/ 	.byte	0x04, 0x36
        /*00ee*/ 	.short	(.L_39 - .L_38)
.L_38:
        /*00f0*/ 	.word	0x00000008
.L_39:


//--------------------- .nv.callgraph             --------------------------
	.section	.nv.callgraph,"",@"SHT_CUDA_CALLGRAPH"
	.align	4
	.sectionentsize	8
	.align		4
        /*0000*/ 	.word	0x00000000
	.align		4
        /*0004*/ 	.word	0xffffffff
	.align		4
        /*0008*/ 	.word	0x00000000
	.align		4
        /*000c*/ 	.word	0xfffffffe
	.align		4
        /*0010*/ 	.word	0x00000000
	.align		4
        /*0014*/ 	.word	0xfffffffd
	.align		4
        /*0018*/ 	.word	0x00000000
	.align		4
        /*001c*/ 	.word	0xfffffffc


//--------------------- .text.triton_poi_fused_add_mul_2 --------------------------
	.section	.text.triton_poi_fused_add_mul_2,"ax",@progbits
	.sectionflags	@"SHF_BARRIERS=1"
	.align	128
        .global         triton_poi_fused_add_mul_2
        .type           triton_poi_fused_add_mul_2,@function
        .size           triton_poi_fused_add_mul_2,(.L_x_1 - triton_poi_fused_add_mul_2)
        .other          triton_poi_fused_add_mul_2,@"STO_CUDA_ENTRY STV_DEFAULT"
triton_poi_fused_add_mul_2:
.text.triton_poi_fused_add_mul_2:
[----:B------:R-:W0:Y:S01]  /*0000*/  LDC R1, c[0x0][0x28] ;  /* 0x00000a00ff017b82 */ /* 0x000e220000000800 */
[----:B------:R-:W1:Y:S07]  /*0010*/  S2R R17, SR_CTAID.X ;  /* 0x0000000000117919 */ /* 0x000e6e0000002500 */
[----:B------:R-:W2:Y:S01]  /*0020*/  LDC.64 R14, c[0x0][0x230] ;  /* 0x00008c00ff0e7b82 */ /* 0x000ea20000000a00 */
[----:B------:R-:W-:Y:S01]  /*0030*/  ULDC.64 UR6, c[0x0][0x208] ;  /* 0x0000820000067ab9 */ /* 0x000fe20000000a00 */
[----:B------:R-:W-:Y:S01]  /*0040*/  CS2R R26, SRZ ;  /* 0x00000000001a7805 */ /* 0x000fe2000001ff00 */
[----:B------:R-:W3:Y:S01]  /*0050*/  S2R R16, SR_TID.X ;  /* 0x0000000000107919 */ /* 0x000ee20000002100 */
[----:B------:R-:W4:Y:S04]  /*0060*/  S2R R19, SR_CTAID.Y ;  /* 0x0000000000137919 */ /* 0x000f280000002600 */
[----:B------:R-:W5:Y:S08]  /*0070*/  LDC.64 R12, c[0x0][0x228] ;  /* 0x00008a00ff0c7b82 */ /* 0x000f700000000a00 */
[----:B------:R-:W5:Y:S08]  /*0080*/  LDC.64 R8, c[0x0][0x248] ;  /* 0x00009200ff087b82 */ /* 0x000f700000000a00 */
[----:B------:R-:W5:Y:S01]  /*0090*/  LDC.64 R6, c[0x0][0x240] ;  /* 0x00009000ff067b82 */ /* 0x000f620000000a00 */
[----:B-1----:R-:W-:-:S07]  /*00a0*/  IMAD.SHL.U32 R17, R17, 0x20, RZ ;  /* 0x0000002011117824 */ /* 0x002fce00078e00ff */
[----:B------:R-:W1:Y:S01]  /*00b0*/  LDC.64 R4, c[0x0][0x220] ;  /* 0x00008800ff047b82 */ /* 0x000e620000000a00 */
[----:B---3--:R-:W-:Y:S02]  /*00c0*/  SHF.R.U32.HI R18, RZ, 0x5, R16 ;  /* 0x00000005ff127819 */ /* 0x008fe40000011610 */
[----:B------:R-:W-:Y:S01]  /*00d0*/  LOP3.LUT R0, R17, 0x1f, R16, 0xf8, !PT ;  /* 0x0000001f11007812 */ /* 0x000fe200078ef810 */
[----:B----4-:R-:W-:Y:S01]  /*00e0*/  IMAD.SHL.U32 R19, R19, 0x4, RZ ;  /* 0x0000000413137824 */ /* 0x010fe200078e00ff */
[----:B------:R-:W-:-:S03]  /*00f0*/  SGXT.U32 R18, R18, 0x2 ;  /* 0x000000021212781a */ /* 0x000fc60000000000 */
[----:B------:R-:W3:Y:S01]  /*0100*/  LDC.64 R10, c[0x0][0x238] ;  /* 0x00008e00ff0a7b82 */ /* 0x000ee20000000a00 */
[C---:B------:R-:W-:Y:S01]  /*0110*/  IMAD.HI R2, R0.reuse, 0x38e38e39, RZ ;  /* 0x38e38e3900027827 */ /* 0x040fe200078e02ff */
[----:B------:R-:W-:Y:S02]  /*0120*/  ISETP.GE.AND P0, PT, R0, 0x24, PT ;  /* 0x000000240000780c */ /* 0x000fe40003f06270 */
[----:B------:R-:W-:Y:S02]  /*0130*/  LOP3.LUT R21, R18, R19, RZ, 0xfc, !PT ;  /* 0x0000001312157212 */ /* 0x000fe400078efcff */
[----:B------:R-:W-:Y:S02]  /*0140*/  SHF.R.S32.HI R3, RZ, 0x1, R2 ;  /* 0x00000001ff037819 */ /* 0x000fe40000011402 */
[----:B------:R-:W-:Y:S02]  /*0150*/  ISETP.LT.AND P1, PT, R21, 0x4, !P0 ;  /* 0x000000041500780c */ /* 0x000fe40004721270 */
[----:B------:R-:W-:-:S02]  /*0160*/  LEA.HI R22, R2, R3, RZ, 0x1 ;  /* 0x0000000302167211 */ /* 0x000fc400078f08ff */
[----:B------:R-:W4:Y:S02]  /*0170*/  LDC.64 R2, c[0x0][0x218] ;  /* 0x00008600ff027b82 */ /* 0x000f240000000a00 */
[----:B------:R-:W-:Y:S01]  /*0180*/  LEA R25, R21, R22, 0x2 ;  /* 0x0000001615197211 */ /* 0x000fe200078e10ff */
[----:B------:R-:W-:-:S04]  /*0190*/  IMAD R20, R22, -0x9, R0 ;  /* 0xfffffff716147824 */ /* 0x000fc800078e0200 */
[----:B------:R-:W-:Y:S02]  /*01a0*/  IMAD R23, R21, 0x9, R20 ;  /* 0x0000000915177824 */ /* 0x000fe400078e0214 */
[----:B--2---:R-:W-:-:S04]  /*01b0*/  IMAD.WIDE R14, R20, 0x4, R14 ;  /* 0x00000004140e7825 */ /* 0x004fc800078e020e */
[----:B------:R-:W-:Y:S02]  /*01c0*/  IMAD.MOV.U32 R20, RZ, RZ, RZ ;  /* 0x000000ffff147224 */ /* 0x000fe400078e00ff */
[----:B-----5:R-:W-:-:S04]  /*01d0*/  IMAD.WIDE R12, R25, 0x4, R12 ;  /* 0x00000004190c7825 */ /* 0x020fc800078e020c */
[----:B------:R1:W2:Y:S01]  /*01e0*/  @!P0 LDG.E.EL R20, desc[UR6][R14.64] ;  /* 0x000000060e148981 */ /* 0x0002a2000c2e1900 */
[----:B------:R-:W-:Y:S01]  /*01f0*/  ISETP.GE.AND P0, PT, R21, 0x4, PT ;  /* 0x000000041500780c */ /* 0x000fe20003f06270 */
[----:B------:R-:W-:Y:S02]  /*0200*/  IMAD R29, R22, 0x24, R23 ;  /* 0x00000024161d7824 */ /* 0x000fe400078e0217 */
[----:B0-----:R-:W-:Y:S01]  /*0210*/  IMAD.WIDE R8, R23, 0x4, R8 ;  /* 0x0000000417087825 */ /* 0x001fe200078e0208 */
[----:B------:R-:W-:Y:S01]  /*0220*/  CS2R R22, SRZ ;  /* 0x0000000000167805 */ /* 0x000fe2000001ff00 */
[----:B------:R0:W2:Y:S02]  /*0230*/  @P1 LDG.E.EL R27, desc[UR6][R12.64] ;  /* 0x000000060c1b1981 */ /* 0x0000a4000c2e1900 */
[----:B------:R-:W-:Y:S02]  /*0240*/  IMAD R0, R21, 0x24, R0 ;  /* 0x0000002415007824 */ /* 0x000fe400078e0200 */
[----:B------:R-:W-:Y:S01]  /*0250*/  IMAD.WIDE R6, R25, 0x4, R6 ;  /* 0x0000000419067825 */ /* 0x000fe200078e0206 */
[----:B------:R-:W-:-:S03]  /*0260*/  CS2R R24, SRZ ;  /* 0x0000000000187805 */ /* 0x000fc6000001ff00 */
[----:B----4-:R-:W-:Y:S01]  /*0270*/  IMAD.WIDE R2, R0, 0x4, R2 ;  /* 0x0000000400027825 */ /* 0x010fe200078e0202 */
[----:B------:R4:W5:Y:S03]  /*0280*/  @P1 LDG.E.EL R22, desc[UR6][R6.64] ;  /* 0x0000000606161981 */ /* 0x000966000c2e1900 */
[C---:B-1----:R-:W-:Y:S01]  /*0290*/  IMAD.WIDE R14, R21.reuse, 0x4, R4 ;  /* 0x00000004150e7825 */ /* 0x042fe200078e0204 */
[----:B------:R1:W5:Y:S03]  /*02a0*/  @P1 LDG.E.EL R23, desc[UR6][R2.64] ;  /* 0x0000000602171981 */ /* 0x000366000c2e1900 */
[----:B0-----:R-:W-:Y:S01]  /*02b0*/  VIADD R13, R21, 0x4 ;  /* 0x00000004150d7836 */ /* 0x001fe20000000000 */
[----:B------:R0:W5:Y:S01]  /*02c0*/  @!P0 LDG.E.EL R24, desc[UR6][R14.64] ;  /* 0x000000060e188981 */ /* 0x000162000c2e1900 */
[----:B---3--:R-:W-:Y:S01]  /*02d0*/  IMAD.WIDE R10, R29, 0x4, R10 ;  /* 0x000000041d0a7825 */ /* 0x008fe200078e020a */
[----:B------:R-:W-:-:S02]  /*02e0*/  CS2R R28, SRZ ;  /* 0x00000000001c7805 */ /* 0x000fc4000001ff00 */
[----:B----4-:R-:W-:Y:S01]  /*02f0*/  IADD3 R7, R21, 0xc, RZ ;  /* 0x0000000c15077810 */ /* 0x010fe20007ffe0ff */
[----:B------:R3:W4:Y:S01]  /*0300*/  @P1 LDG.E.EL R25, desc[UR6][R8.64] ;  /* 0x0000000608191981 */ /* 0x000722000c2e1900 */
[----:B------:R-:W-:-:S03]  /*0310*/  IMAD.WIDE R12, R13, 0x4, R4 ;  /* 0x000000040d0c7825 */ /* 0x000fc600078e0204 */
[----:B------:R-:W4:Y:S01]  /*0320*/  @P1 LDG.E.EL R26, desc[UR6][R10.64] ;  /* 0x000000060a1a1981 */ /* 0x000f22000c2e1900 */
[----:B-1----:R-:W-:Y:S02]  /*0330*/  VIADD R3, R21, 0x8 ;  /* 0x0000000815037836 */ /* 0x002fe40000000000 */
[----:B------:R-:W-:Y:S01]  /*0340*/  IMAD.WIDE R6, R7, 0x4, R4 ;  /* 0x0000000407067825 */ /* 0x000fe200078e0204 */
[----:B------:R-:W4:Y:S01]  /*0350*/  @!P0 LDG.E.EL R28, desc[UR6][R12.64] ;  /* 0x000000060c1c8981 */ /* 0x000f22000c2e1900 */
[----:B0-----:R-:W-:Y:S01]  /*0360*/  SHF.R.U32.HI R14, RZ, 0x2, R16 ;  /* 0x00000002ff0e7819 */ /* 0x001fe20000011610 */
[----:B---3--:R-:W0:Y:S01]  /*0370*/  LDC.64 R8, c[0x0][0x250] ;  /* 0x00009400ff087b82 */ /* 0x008e220000000a00 */
[----:B------:R-:W-:Y:S01]  /*0380*/  IMAD.MOV.U32 R21, RZ, RZ, RZ ;  /* 0x000000ffff157224 */ /* 0x000fe200078e00ff */
[----:B------:R-:W3:Y:S01]  /*0390*/  @!P0 LDG.E.EL R29, desc[UR6][R6.64] ;  /* 0x00000006061d8981 */ /* 0x000ee2000c2e1900 */
[----:B------:R-:W-:-:S05]  /*03a0*/  IMAD.WIDE R2, R3, 0x4, R4 ;  /* 0x0000000403027825 */ /* 0x000fca00078e0204 */
[----:B------:R1:W3:Y:S01]  /*03b0*/  @!P0 LDG.E.EL R21, desc[UR6][R2.64] ;  /* 0x0000000602158981 */ /* 0x0002e2000c2e1900 */
[----:B------:R-:W-:-:S04]  /*03c0*/  SGXT.U32 R14, R14, 0x5 ;  /* 0x000000050e0e781a */ /* 0x000fc80000000000 */
[----:B------:R-:W-:Y:S02]  /*03d0*/  LOP3.LUT R17, R14, R17, RZ, 0xfc, !PT ;  /* 0x000000110e117212 */ /* 0x000fe400078efcff */
[----:B------:R-:W-:Y:S02]  /*03e0*/  LOP3.LUT R19, R19, 0x3, R16, 0xf8, !PT ;  /* 0x0000000313137812 */ /* 0x000fe400078ef810 */
[----:B------:R-:W-:Y:S02]  /*03f0*/  ISETP.GE.AND P0, PT, R17, 0x24, PT ;  /* 0x000000241100780c */ /* 0x000fe40003f06270 */
[C---:B------:R-:W-:Y:S02]  /*0400*/  ISETP.GE.AND P2, PT, R19.reuse, 0x4, PT ;  /* 0x000000041300780c */ /* 0x040fe40003f46270 */
[----:B------:R-:W-:Y:S02]  /*0410*/  ISETP.LT.AND P0, PT, R19, 0x4, !P0 ;  /* 0x000000041300780c */ /* 0x000fe40004701270 */
[----:B------:R-:W-:Y:S01]  /*0420*/  LEA R17, R17, R19, 0x2 ;  /* 0x0000001311117211 */ /* 0x000fe200078e10ff */
[----:B------:R-:W-:Y:S01]  /*0430*/  VIADD R19, R19, 0x10 ;  /* 0x0000001013137836 */ /* 0x000fe20000000000 */
[----:B-1----:R-:W-:-:S03]  /*0440*/  CS2R R2, SRZ ;  /* 0x0000000000027805 */ /* 0x002fc6000001ff00 */
[----:B0-----:R-:W-:-:S04]  /*0450*/  IMAD.WIDE R8, R17, 0x4, R8 ;  /* 0x0000000411087825 */ /* 0x001fc800078e0208 */
[----:B------:R-:W-:Y:S02]  /*0460*/  IMAD.WIDE R4, R19, 0x4, R4 ;  /* 0x0000000413047825 */ /* 0x000fe400078e0204 */
[----:B------:R-:W3:Y:S04]  /*0470*/  @P0 LDG.E.EL R3, desc[UR6][R8.64] ;  /* 0x0000000608030981 */ /* 0x000ee8000c2e1900 */
[----:B------:R0:W3:Y:S01]  /*0480*/  @!P2 LDG.E.EL R2, desc[UR6][R4.64] ;  /* 0x000000060402a981 */ /* 0x0000e2000c2e1900 */
[----:B------:R-:W1:Y:S01]  /*0490*/  S2UR UR5, SR_CgaCtaId ;  /* 0x00000000000579c3 */ /* 0x000e620000008800 */
[----:B------:R-:W-:Y:S01]  /*04a0*/  SHF.L.U32 R6, R16, 0x2, RZ ;  /* 0x0000000210067819 */ /* 0x000fe200000006ff */
[----:B------:R-:W-:-:S03]  /*04b0*/  UMOV UR4, 0x400 ;  /* 0x0000040000047882 */ /* 0x000fc60000000000 */
[----:B------:R-:W-:-:S04]  /*04c0*/  LOP3.LUT R7, R6, 0x7c, RZ, 0xc0, !PT ;  /* 0x0000007c06077812 */ /* 0x000fc800078ec0ff */
[----:B------:R-:W-:Y:S01]  /*04d0*/  LOP3.LUT R18, R18, R7, RZ, 0xfc, !PT ;  /* 0x0000000712127212 */ /* 0x000fe200078efcff */
[----:B-1----:R-:W-:-:S06]  /*04e0*/  UPRMT UR4, UR5, 0x654, UR4 ;  /* 0x0000065405047896 */ /* 0x002fcc0008000004 */
[----:B------:R-:W-:-:S04]  /*04f0*/  VIADD R7, R7, UR4 ;  /* 0x0000000407077c36 */ /* 0x000fc80008000000 */
[----:B------:R-:W-:Y:S01]  /*0500*/  IMAD R18, R18, 0x4, R7 ;  /* 0x0000000412127824 */ /* 0x000fe200078e0207 */
[C---:B------:R-:W-:Y:S02]  /*0510*/  LOP3.LUT R6, R16.reuse, 0x7c, RZ, 0xc0, !PT ;  /* 0x0000007c10067812 */ /* 0x040fe400078ec0ff */
[----:B0-----:R-:W-:Y:S02]  /*0520*/  LOP3.LUT R4, R16, 0x7f, RZ, 0xc0, !PT ;  /* 0x0000007f10047812 */ /* 0x001fe400078ec0ff */
[----:B------:R-:W-:-:S04]  /*0530*/  IADD3 R5, R6, UR4, RZ ;  /* 0x0000000406057c10 */ /* 0x000fc8000fffe0ff */
[----:B------:R-:W-:Y:S01]  /*0540*/  LEA R5, R4, R5, 0x2 ;  /* 0x0000000504057211 */ /* 0x000fe200078e10ff */
[----:B------:R-:W-:-:S05]  /*0550*/  IMAD.SHL.U32 R6, R16, 0x20, RZ ;  /* 0x0000002010067824 */ /* 0x000fca00078e00ff */
[----:B------:R-:W-:-:S04]  /*0560*/  LOP3.LUT R7, R6, 0x60, RZ, 0xc0, !PT ;  /* 0x0000006006077812 */ /* 0x000fc800078ec0ff */
[----:B------:R-:W-:Y:S02]  /*0570*/  LOP3.LUT R14, R14, R7, RZ, 0xfc, !PT ;  /* 0x000000070e0e7212 */ /* 0x000fe400078efcff */
[----:B------:R-:W-:-:S05]  /*0580*/  LEA.HI R7, R7, UR4, RZ, 0x1d ;  /* 0x0000000407077c11 */ /* 0x000fca000f8fe8ff */
[----:B------:R-:W-:Y:S01]  /*0590*/  IMAD R7, R14, 0x4, R7 ;  /* 0x000000040e077824 */ /* 0x000fe200078e0207 */
[----:B------:R-:W-:-:S04]  /*05a0*/  SHF.R.U32.HI R16, RZ, 0x3, R16 ;  /* 0x00000003ff107819 */ /* 0x000fc80000011610 */
[----:B------:R-:W-:-:S04]  /*05b0*/  LOP3.LUT R16, R16, 0xc, RZ, 0xc0, !PT ;  /* 0x0000000c10107812 */ /* 0x000fc800078ec0ff */
[----:B------:R-:W-:-:S04]  /*05c0*/  IADD3 R9, R16, UR4, RZ ;  /* 0x0000000410097c10 */ /* 0x000fc8000fffe0ff */
[----:B------:R-:W-:Y:S01]  /*05d0*/  LEA R9, R4, R9, 0x2 ;  /* 0x0000000904097211 */ /* 0x000fe200078e10ff */
[----:B--2---:R-:W-:Y:S01]  /*05e0*/  FMUL R27, R20, R27 ;  /* 0x0000001b141b7220 */ /* 0x004fe20000400000 */
[----:B-----5:R-:W-:Y:S01]  /*05f0*/  FMUL R24, R24, R23 ;  /* 0x0000001718187220 */ /* 0x020fe20000400000 */
[----:B----4-:R-:W-:-:S03]  /*0600*/  FMUL R25, R25, R22 ;  /* 0x0000001619197220 */ /* 0x010fc60000400000 */
[----:B------:R-:W-:-:S04]  /*0610*/  FFMA R24, R27, R28, R24 ;  /* 0x0000001c1b187223 */ /* 0x000fc80000000018 */
[----:B---3--:R-:W-:-:S04]  /*0620*/  FFMA R24, R29, R26, R24 ;  /* 0x0000001a1d187223 */ /* 0x008fc80000000018 */
[----:B------:R-:W-:-:S05]  /*0630*/  FFMA R21, R25, R21, R24 ;  /* 0x0000001519157223 */ /* 0x000fca0000000018 */
[----:B------:R-:W-:Y:S01]  /*0640*/  STS [R18], R21 ;  /* 0x0000001512007388 */ /* 0x000fe20000000800 */
[----:B------:R-:W-:Y:S06]  /*0650*/  BAR.SYNC.DEFER_BLOCKING 0x0 ;  /* 0x0000000000007b1d */ /* 0x000fec0000010000 */
[----:B------:R-:W0:Y:S02]  /*0660*/  LDS R5, [R5] ;  /* 0x0000000005057984 */ /* 0x000e240000000800 */
[----:B0-----:R-:W-:Y:S01]  /*0670*/  FFMA R2, R2, R3, R5 ;  /* 0x0000000302027223 */ /* 0x001fe20000000005 */
[----:B------:R-:W-:Y:S06]  /*0680*/  BAR.SYNC.DEFER_BLOCKING 0x0 ;  /* 0x0000000000007b1d */ /* 0x000fec0000010000 */
[----:B------:R0:W-:Y:S02]  /*0690*/  STS [R7], R2 ;  /* 0x0000000207007388 */ /* 0x0001e40000000800 */
[----:B------:R-:W-:Y:S06]  /*06a0*/  BAR.SYNC.DEFER_BLOCKING 0x0 ;  /* 0x0000000000007b1d */ /* 0x000fec0000010000 */
[----:B0-----:R-:W-:Y:S05]  /*06b0*/  @!P1 EXIT ;  /* 0x000000000000994d */ /* 0x001fea0003800000 */
[----:B------:R-:W0:Y:S01]  /*06c0*/  LDS R9, [R9] ;  /* 0x0000000009097984 */ /* 0x000e220000000800 */
[----:B------:R-:W1:Y:S02]  /*06d0*/  LDC.64 R2, c[0x0][0x210] ;  /* 0x00008400ff027b82 */ /* 0x000e640000000a00 */
[----:B-1----:R-:W-:-:S05]  /*06e0*/  IMAD.WIDE R2, R0, 0x4, R2 ;  /* 0x0000000400027825 */ /* 0x002fca00078e0202 */
[----:B0-----:R-:W-:Y:S01]  /*06f0*/  STG.E desc[UR6][R2.64], R9 ;  /* 0x0000000902007986 */ /* 0x001fe2000c101906 */
[----:B------:R-:W-:Y:S05]  /*0700*/  EXIT ;  /* 0x000000000000794d */ /* 0x000fea0003800000 */
.L_x_0:
[----:B------:R-:W-:-:S00]  /*0710*/  BRA `(.L_x_0) ;  /* 0xfffffffc00fc7947 */ /* 0x000fc0000383ffff */
[----:B------:R-:W-:-:S00]  /*0720*/  NOP ;  /* 0x0000000000007918 */ /* 0x000fc00000000000 */
        /* <DEDUP_REMOVED lines=13> */
.L_x_1:


//--------------------- .nv.shared.triton_poi_fused_add_mul_2 --------------------------
	.section	.nv.shared.triton_poi_fused_add_mul_2,"aw",@nobits
	.sectionflags	@""
	.align	16
	.zero		1024


//--------------------- .nv.constant0.triton_poi_fused_add_mul_2 --------------------------
	.section	.nv.constant0.triton_poi_fused_add_mul_2,"a",@progbits
	.sectionflags	@""
	.align	4
.nv.constant0.triton_poi_fused_add_mul_2:
	.zero		608
